//
// Generated by NVIDIA NVVM Compiler
//
// Compiler Build ID: CL-36424714
// Cuda compilation tools, release 13.0, V13.0.88
// Based on NVVM 20.0.0
//

.version 9.0
.target sm_100
.address_size 64

	// .globl	_Z10per_threadPKfPfi

.visible .entry _Z10per_threadPKfPfi(
	.param .u64 .ptr .align 1 _Z10per_threadPKfPfi_param_0,
	.param .u64 .ptr .align 1 _Z10per_threadPKfPfi_param_1,
	.param .u32 _Z10per_threadPKfPfi_param_2
)
{
	.reg .pred 	%p<2>;
	.reg .b32 	%r<6>;
	.reg .b32 	%f<3>;
	.reg .b64 	%rd<8>;

	ld.param.u64 	%rd1, [_Z10per_threadPKfPfi_param_0];
	ld.param.u64 	%rd2, [_Z10per_threadPKfPfi_param_1];
	ld.param.u32 	%r2, [_Z10per_threadPKfPfi_param_2];
	mov.u32 	%r3, %ctaid.x;
	mov.u32 	%r4, %ntid.x;
	mov.u32 	%r5, %tid.x;
	mad.lo.s32 	%r1, %r3, %r4, %r5;
	setp.ge.s32 	%p1, %r1, %r2;
	@%p1 bra 	$L__BB0_2;
	cvta.to.global.u64 	%rd3, %rd1;
	cvta.to.global.u64 	%rd4, %rd2;
	mul.wide.s32 	%rd5, %r1, 4;
	add.s64 	%rd6, %rd3, %rd5;
	ld.global.f32 	%f1, [%rd6];
	add.f32 	%f2, %f1, %f1;
	add.s64 	%rd7, %rd4, %rd5;
	st.global.f32 	[%rd7], %f2;
$L__BB0_2:
	ret;

}
	// .globl	_Z12warp_segmentPKfPfi
.visible .entry _Z12warp_segmentPKfPfi(
	.param .u64 .ptr .align 1 _Z12warp_segmentPKfPfi_param_0,
	.param .u64 .ptr .align 1 _Z12warp_segmentPKfPfi_param_1,
	.param .u32 _Z12warp_segmentPKfPfi_param_2
)
{
	.reg .pred 	%p<2>;
	.reg .b32 	%r<9>;
	.reg .b32 	%f<3>;
	.reg .b64 	%rd<8>;

	ld.param.u64 	%rd1, [_Z12warp_segmentPKfPfi_param_0];
	ld.param.u64 	%rd2, [_Z12warp_segmentPKfPfi_param_1];
	ld.param.u32 	%r2, [_Z12warp_segmentPKfPfi_param_2];
	mov.u32 	%r3, %ctaid.x;
	mov.u32 	%r4, %ntid.x;
	mov.u32 	%r5, %tid.x;
	mad.lo.s32 	%r6, %r3, %r4, %r5;
	and.b32  	%r7, %r6, -32;
	and.b32  	%r8, %r5, 31;
	or.b32  	%r1, %r7, %r8;
	setp.ge.s32 	%p1, %r1, %r2;
	@%p1 bra 	$L__BB1_2;
	cvta.to.global.u64 	%rd3, %rd1;
	cvta.to.global.u64 	%rd4, %rd2;
	mul.wide.s32 	%rd5, %r1, 4;
	add.s64 	%rd6, %rd3, %rd5;
	ld.global.f32 	%f1, [%rd6];
	add.f32 	%f2, %f1, %f1;
	add.s64 	%rd7, %rd4, %rd5;
	st.global.f32 	[%rd7], %f2;
$L__BB1_2:
	ret;

}


// ===== COMPILED SASS (sm_100) =====

	.target	sm_100

	.elftype	@"ET_EXEC"


//--------------------- .note.nv.tkinfo           --------------------------
	.section	.note.nv.tkinfo,"",@"SHT_NOTE"
	.sectionflags	@"SHF_NOTE_NV_TKINFO"
	.tkinfo
        /*0018*/ 	.word	0x00000002
        /*0030*/ 	.string	""
        /*0030*/ 	.string	"ptxas"
        /*0030*/ 	.string	"Cuda compilation tools, release 13.0, V13.0.88"
        /*0030*/ 	.string	"Build cuda_13.0.r13.0/compiler.36424714_0"
        /*0030*/ 	.string	"-arch sm_100 -m 64 "



//--------------------- .note.nv.cuinfo           --------------------------
	.section	.note.nv.cuinfo,"",@"SHT_NOTE"
	.sectionflags	@"SHF_NOTE_NV_CUINFO"
        /*0018*/ 	.short	0x0002
        /*001a*/ 	.short	0x0064
        /*001c*/ 	.short	0x0082
	.zero		2


//--------------------- .nv.info                  --------------------------
	.section	.nv.info,"",@"SHT_CUDA_INFO"
	.align	4


	//----- nvinfo : EIATTR_REGCOUNT
	.align		4
        /*0000*/ 	.byte	0x04, 0x2f
        /*0002*/ 	.short	(.L_1 - .L_0)
	.align		4
.L_0:
        /*0004*/ 	.word	index@(_Z10per_threadPKfPfi)
        /*0008*/ 	.word	0x0000000a


	//----- nvinfo : EIATTR_FRAME_SIZE
	.align		4
.L_1:
        /*000c*/ 	.byte	0x04, 0x11
        /*000e*/ 	.short	(.L_3 - .L_2)
	.align		4
.L_2:
        /*0010*/ 	.word	index@(_Z10per_threadPKfPfi)
        /*0014*/ 	.word	0x00000000


	//----- nvinfo : EIATTR_REGCOUNT
	.align		4
.L_3:
        /*0018*/ 	.byte	0x04, 0x2f
        /*001a*/ 	.short	(.L_5 - .L_4)
	.align		4
.L_4:
        /*001c*/ 	.word	index@(_Z12warp_segmentPKfPfi)
        /*0020*/ 	.word	0x0000000a


	//----- nvinfo : EIATTR_FRAME_SIZE
	.align		4
.L_5:
        /*0024*/ 	.byte	0x04, 0x11
        /*0026*/ 	.short	(.L_7 - .L_6)
	.align		4
.L_6:
        /*0028*/ 	.word	index@(_Z12warp_segmentPKfPfi)
        /*002c*/ 	.word	0x00000000


	//----- nvinfo : EIATTR_MIN_STACK_SIZE
	.align		4
.L_7:
        /*0030*/ 	.byte	0x04, 0x12
        /*0032*/ 	.short	(.L_9 - .L_8)
	.align		4
.L_8:
        /*0034*/ 	.word	index@(_Z12warp_segmentPKfPfi)
        /*0038*/ 	.word	0x00000000


	//----- nvinfo : EIATTR_MIN_STACK_SIZE
	.align		4
.L_9:
        /*003c*/ 	.byte	0x04, 0x12
        /*003e*/ 	.short	(.L_11 - .L_10)
	.align		4
.L_10:
        /*0040*/ 	.word	index@(_Z10per_threadPKfPfi)
        /*0044*/ 	.word	0x00000000
.L_11:


//--------------------- .nv.compat                --------------------------
	.section	.nv.compat,"",@"SHT_CUDA_COMPAT_INFO"
	.align	4
        /*0000*/ 	.byte	0x02, 0x09, 0x00, 0x00, 0x02, 0x02, 0x01, 0x00, 0x02, 0x05, 0x05, 0x00, 0x03, 0x07, 0x01, 0x01
        /*0010*/ 	.byte	0x02, 0x03, 0x00, 0x00, 0x02, 0x06, 0x01, 0x00, 0x04, 0x0b, 0x08, 0x00, 0x09, 0x00, 0x00, 0x00
        /*0020*/ 	.byte	0x00, 0x00, 0x00, 0x00


//--------------------- .nv.info._Z12warp_segmentPKfPfi --------------------------
	.section	.nv.info._Z12warp_segmentPKfPfi,"",@"SHT_CUDA_INFO"
	.sectionflags	@""
	.align	4


	//----- nvinfo : EIATTR_CUDA_API_VERSION
	.align		4
        /*0000*/ 	.byte	0x04, 0x37
        /*0002*/ 	.short	(.L_13 - .L_12)
.L_12:
        /*0004*/ 	.word	0x00000082


	//----- nvinfo : EIATTR_KPARAM_INFO
	.align		4
.L_13:
        /*0008*/ 	.byte	0x04, 0x17
        /*000a*/ 	.short	(.L_15 - .L_14)
.L_14:
        /*000c*/ 	.word	0x00000000
        /*0010*/ 	.short	0x0002
        /*0012*/ 	.short	0x0010
        /*0014*/ 	.byte	0x00, 0xf0, 0x11, 0x00


	//----- nvinfo : EIATTR_KPARAM_INFO
	.align		4
.L_15:
        /*0018*/ 	.byte	0x04, 0x17
        /*001a*/ 	.short	(.L_17 - .L_16)
.L_16:
        /*001c*/ 	.word	0x00000000
        /*0020*/ 	.short	0x0001
        /*0022*/ 	.short	0x0008
        /*0024*/ 	.byte	0x00, 0xf5, 0x21, 0x00


	//----- nvinfo : EIATTR_KPARAM_INFO
	.align		4
.L_17:
        /*0028*/ 	.byte	0x04, 0x17
        /*002a*/ 	.short	(.L_19 - .L_18)
.L_18:
        /*002c*/ 	.word	0x00000000
        /*0030*/ 	.short	0x0000
        /*0032*/ 	.short	0x0000
        /*0034*/ 	.byte	0x00, 0xf5, 0x21, 0x00


	//----- nvinfo : EIATTR_SPARSE_MMA_MASK
	.align		4
.L_19:
        /*0038*/ 	.byte	0x03, 0x50
        /*003a*/ 	.short	0x0000


	//----- nvinfo : EIATTR_MAXREG_COUNT
	.align		4
        /*003c*/ 	.byte	0x03, 0x1b
        /*003e*/ 	.short	0x00ff


	//----- nvinfo : EIATTR_MERCURY_ISA_VERSION
	.align		4
        /*0040*/ 	.byte	0x03, 0x5f
        /*0042*/ 	.short	0x0101


	//----- nvinfo : EIATTR_VRC_CTA_INIT_COUNT
	.align		4
        /*0044*/ 	.byte	0x02, 0x4a
	.zero		1
	.zero		1


	//----- nvinfo : EIATTR_EXIT_INSTR_OFFSETS
	.align		4
        /*0048*/ 	.byte	0x04, 0x1c
        /*004a*/ 	.short	(.L_21 - .L_20)


	//   ....[0]....
.L_20:
        /*004c*/ 	.word	0x00000090


	//   ....[1]....
        /*0050*/ 	.word	0x00000120


	//----- nvinfo : EIATTR_CBANK_PARAM_SIZE
	.align		4
.L_21:
        /*0054*/ 	.byte	0x03, 0x19
        /*0056*/ 	.short	0x0014


	//----- nvinfo : EIATTR_PARAM_CBANK
	.align		4
        /*0058*/ 	.byte	0x04, 0x0a
        /*005a*/ 	.short	(.L_23 - .L_22)
	.align		4
.L_22:
        /*005c*/ 	.word	index@(.nv.constant0._Z12warp_segmentPKfPfi)
        /*0060*/ 	.short	0x0380
        /*0062*/ 	.short	0x0014


	//----- nvinfo : EIATTR_SW_WAR
	.align		4
.L_23:
        /*0064*/ 	.byte	0x04, 0x36
        /*0066*/ 	.short	(.L_25 - .L_24)
.L_24:
        /*0068*/ 	.word	0x00000008
.L_25:


//--------------------- .nv.info._Z10per_threadPKfPfi --------------------------
	.section	.nv.info._Z10per_threadPKfPfi,"",@"SHT_CUDA_INFO"
	.sectionflags	@""
	.align	4


	//----- nvinfo : EIATTR_CUDA_API_VERSION
	.align		4
        /*0000*/ 	.byte	0x04, 0x37
        /*0002*/ 	.short	(.L_27 - .L_26)
.L_26:
        /*0004*/ 	.word	0x00000082


	//----- nvinfo : EIATTR_KPARAM_INFO
	.align		4
.L_27:
        /*0008*/ 	.byte	0x04, 0x17
        /*000a*/ 	.short	(.L_29 - .L_28)
.L_28:
        /*000c*/ 	.word	0x00000000
        /*0010*/ 	.short	0x0002
        /*0012*/ 	.short	0x0010
        /*0014*/ 	.byte	0x00, 0xf0, 0x11, 0x00


	//----- nvinfo : EIATTR_KPARAM_INFO
	.align		4
.L_29:
        /*0018*/ 	.byte	0x04, 0x17
        /*001a*/ 	.short	(.L_31 - .L_30)
.L_30:
        /*001c*/ 	.word	0x00000000
        /*0020*/ 	.short	0x0001
        /*0022*/ 	.short	0x0008
        /*0024*/ 	.byte	0x00, 0xf5, 0x21, 0x00


	//----- nvinfo : EIATTR_KPARAM_INFO
	.align		4
.L_31:
        /*0028*/ 	.byte	0x04, 0x17
        /*002a*/ 	.short	(.L_33 - .L_32)
.L_32:
        /*002c*/ 	.word	0x00000000
        /*0030*/ 	.short	0x0000
        /*0032*/ 	.short	0x0000
        /*0034*/ 	.byte	0x00, 0xf5, 0x21, 0x00


	//----- nvinfo : EIATTR_SPARSE_MMA_MASK
	.align		4
.L_33:
        /*0038*/ 	.byte	0x03, 0x50
        /*003a*/ 	.short	0x0000


	//----- nvinfo : EIATTR_MAXREG_COUNT
	.align		4
        /*003c*/ 	.byte	0x03, 0x1b
        /*003e*/ 	.short	0x00ff


	//----- nvinfo : EIATTR_MERCURY_ISA_VERSION
	.align		4
        /*0040*/ 	.byte	0x03, 0x5f
        /*0042*/ 	.short	0x0101


	//----- nvinfo : EIATTR_VRC_CTA_INIT_COUNT
	.align		4
        /*0044*/ 	.byte	0x02, 0x4a
	.zero		1
	.zero		1


	//----- nvinfo : EIATTR_EXIT_INSTR_OFFSETS
	.align		4
        /*0048*/ 	.byte	0x04, 0x1c
        /*004a*/ 	.short	(.L_35 - .L_34)


	//   ....[0]....
.L_34:
        /*004c*/ 	.word	0x00000070


	//   ....[1]....
        /*0050*/ 	.word	0x00000100


	//----- nvinfo : EIATTR_CBANK_PARAM_SIZE
	.align		4
.L_35:
        /*0054*/ 	.byte	0x03, 0x19
        /*0056*/ 	.short	0x0014


	//----- nvinfo : EIATTR_PARAM_CBANK
	.align		4
        /*0058*/ 	.byte	0x04, 0x0a
        /*005a*/ 	.short	(.L_37 - .L_36)
	.align		4
.L_36:
        /*005c*/ 	.word	index@(.nv.constant0._Z10per_threadPKfPfi)
        /*0060*/ 	.short	0x0380
        /*0062*/ 	.short	0x0014


	//----- nvinfo : EIATTR_SW_WAR
	.align		4
.L_37:
        /*0064*/ 	.byte	0x04, 0x36
        /*0066*/ 	.short	(.L_39 - .L_38)
.L_38:
        /*0068*/ 	.word	0x00000008
.L_39:


//--------------------- .nv.callgraph             --------------------------
	.section	.nv.callgraph,"",@"SHT_CUDA_CALLGRAPH"
	.align	4
	.sectionentsize	8
	.align		4
        /*0000*/ 	.word	0x00000000
	.align		4
        /*0004*/ 	.word	0xffffffff
	.align		4
        /*0008*/ 	.word	0x00000000
	.align		4
        /*000c*/ 	.word	0xfffffffe
	.align		4
        /*0010*/ 	.word	0x00000000
	.align		4
        /*0014*/ 	.word	0xfffffffd
	.align		4
        /*0018*/ 	.word	0x00000000
	.align		4
        /*001c*/ 	.word	0xfffffffc


//--------------------- .text._Z12warp_segmentPKfPfi --------------------------
	.section	.text._Z12warp_segmentPKfPfi,"ax",@progbits
	.align	128
        .global         _Z12warp_segmentPKfPfi
        .type           _Z12warp_segmentPKfPfi,@function
        .size           _Z12warp_segmentPKfPfi,(.L_x_2 - _Z12warp_segmentPKfPfi)
        .other          _Z12warp_segmentPKfPfi,@"STO_CUDA_ENTRY STV_DEFAULT"
_Z12warp_segmentPKfPfi:
.text._Z12warp_segmentPKfPfi:
[----:B------:R-:W-:Y:S01]  /*0000*/  LDC R1, c[0x0][0x37c] ;  /* 0x0000df00ff017b82 */ /* 0x000fe20000000800 */
[----:B------:R-:W0:Y:S07]  /*0010*/  S2R R7, SR_TID.X ;  /* 0x0000000000077919 */ /* 0x000e2e0000002100 */
[----:B------:R-:W0:Y:S01]  /*0020*/  S2UR UR4, SR_CTAID.X ;  /* 0x00000000000479c3 */ /* 0x000e220000002500 */
[----:B------:R-:W1:Y:S07]  /*0030*/  LDCU UR5, c[0x0][0x390] ;  /* 0x00007200ff0577ac */ /* 0x000e6e0008000800 */
[----:B------:R-:W0:Y:S02]  /*0040*/  LDC R0, c[0x0][0x360] ;  /* 0x0000d800ff007b82 */ /* 0x000e240000000800 */
[----:B0-----:R-:W-:-:S05]  /*0050*/  IMAD R0, R0, UR4, R7 ;  /* 0x0000000400007c24 */ /* 0x001fca000f8e0207 */
[----:B------:R-:W-:-:S04]  /*0060*/  LOP3.LUT R0, R0, 0xffffffe0, RZ, 0xc0, !PT ;  /* 0xffffffe000007812 */ /* 0x000fc800078ec0ff */
[----:B------:R-:W-:-:S04]  /*0070*/  LOP3.LUT R7, R0, 0x1f, R7, 0xf8, !PT ;  /* 0x0000001f00077812 */ /* 0x000fc800078ef807 */
[----:B-1----:R-:W-:-:S13]  /*0080*/  ISETP.GE.AND P0, PT, R7, UR5, PT ;  /* 0x0000000507007c0c */ /* 0x002fda000bf06270 */
[----:B------:R-:W-:Y:S05]  /*0090*/  @P0 EXIT ;  /* 0x000000000000094d */ /* 0x000fea0003800000 */
[----:B------:R-:W0:Y:S01]  /*00a0*/  LDC.64 R2, c[0x0][0x380] ;  /* 0x0000e000ff027b82 */ /* 0x000e220000000a00 */
[----:B------:R-:W1:Y:S07]  /*00b0*/  LDCU.64 UR4, c[0x0][0x358] ;  /* 0x00006b00ff0477ac */ /* 0x000e6e0008000a00 */
[----:B------:R-:W2:Y:S01]  /*00c0*/  LDC.64 R4, c[0x0][0x388] ;  /* 0x0000e200ff047b82 */ /* 0x000ea20000000a00 */
[----:B0-----:R-:W-:-:S06]  /*00d0*/  IMAD.WIDE R2, R7, 0x4, R2 ;  /* 0x0000000407027825 */ /* 0x001fcc00078e0202 */
[----:B-1----:R-:W3:Y:S01]  /*00e0*/  LDG.E R2, desc[UR4][R2.64] ;  /* 0x0000000402027981 */ /* 0x002ee2000c1e1900 */
[----:B--2---:R-:W-:-:S04]  /*00f0*/  IMAD.WIDE R4, R7, 0x4, R4 ;  /* 0x0000000407047825 */ /* 0x004fc800078e0204 */
[----:B---3--:R-:W-:-:S05]  /*0100*/  FADD R7, R2, R2 ;  /* 0x0000000202077221 */ /* 0x008fca0000000000 */
[----:B------:R-:W-:Y:S01]  /*0110*/  STG.E desc[UR4][R4.64], R7 ;  /* 0x0000000704007986 */ /* 0x000fe2000c101904 */
[----:B------:R-:W-:Y:S05]  /*0120*/  EXIT ;  /* 0x000000000000794d */ /* 0x000fea0003800000 */
.L_x_0:
[----:B------:R-:W-:-:S00]  /*0130*/  BRA `(.L_x_0) ;  /* 0xfffffffc00fc7947 */ /* 0x000fc0000383ffff */
[----:B------:R-:W-:-:S00]  /*0140*/  NOP ;  /* 0x0000000000007918 */ /* 0x000fc00000000000 */
        /* <DEDUP_REMOVED lines=11> */
.L_x_2:


//--------------------- .text._Z10per_threadPKfPfi --------------------------
	.section	.text._Z10per_threadPKfPfi,"ax",@progbits
	.align	128
        .global         _Z10per_threadPKfPfi
        .type           _Z10per_threadPKfPfi,@function
        .size           _Z10per_threadPKfPfi,(.L_x_3 - _Z10per_threadPKfPfi)
        .other          _Z10per_threadPKfPfi,@"STO_CUDA_ENTRY STV_DEFAULT"
_Z10per_threadPKfPfi:
.text._Z10per_threadPKfPfi:
[----:B------:R-:W-:Y:S01]  /*0000*/  LDC R1, c[0x0][0x37c] ;  /* 0x0000df00ff017b82 */ /* 0x000fe20000000800 */
[----:B------:R-:W0:Y:S07]  /*0010*/  S2R R0, SR_TID.X ;  /* 0x0000000000007919 */ /* 0x000e2e0000002100 */
[----:B------:R-:W0:Y:S01]  /*0020*/  S2UR UR4, SR_CTAID.X ;  /* 0x00000000000479c3 */ /* 0x000e220000002500 */
[----:B------:R-:W1:Y:S07]  /*0030*/  LDCU UR5, c[0x0][0x390] ;  /* 0x00007200ff0577ac */ /* 0x000e6e0008000800 */
[----:B------:R-:W0:Y:S02]  /*0040*/  LDC R7, c[0x0][0x360] ;  /* 0x0000d800ff077b82 */ /* 0x000e240000000800 */
[----:B0-----:R-:W-:-:S05]  /*0050*/  IMAD R7, R7, UR4, R0 ;  /* 0x0000000407077c24 */ /* 0x001fca000f8e0200 */
        /* <DEDUP_REMOVED lines=11> */
.L_x_1:
        /* <DEDUP_REMOVED lines=15> */
.L_x_3:


//--------------------- .nv.shared.reserved.0     --------------------------
	.section	.nv.shared.reserved.0,"aw",@nobits
	.weak		__nv_reservedSMEM_offset_0_alias
	.size		__nv_reservedSMEM_offset_0_alias, 0, 64
	.other		__nv_reservedSMEM_offset_0_alias,@"STO_CUDA_RESERVED_SHARED STV_DEFAULT"
__nv_reservedSMEM_offset_0_alias:
	.zero		0
	.zero		64


//--------------------- .nv.constant0._Z12warp_segmentPKfPfi --------------------------
	.section	.nv.constant0._Z12warp_segmentPKfPfi,"a",@progbits
	.sectionflags	@""
	.align	4
.nv.constant0._Z12warp_segmentPKfPfi:
	.zero		916


//--------------------- .nv.constant0._Z10per_threadPKfPfi --------------------------
	.section	.nv.constant0._Z10per_threadPKfPfi,"a",@progbits
	.sectionflags	@""
	.align	4
.nv.constant0._Z10per_threadPKfPfi:
	.zero		916


//--------------------- SYMBOLS --------------------------

	.type		.nv.reservedSmem.offset0,@object
	.size		.nv.reservedSmem.offset0,0x4
